//
// Generated by NVIDIA NVVM Compiler
//
// Compiler Build ID: CL-36424714
// Cuda compilation tools, release 13.0, V13.0.88
// Based on NVVM 20.0.0
//

.version 9.0
.target sm_100
.address_size 64

	// .globl	_Z27shared_bank_conflict_kernelILi1EEvPf
// _ZZ27shared_bank_conflict_kernelILi1EEvPfE6s_data has been demoted
// _ZZ27shared_bank_conflict_kernelILi32EEvPfE6s_data has been demoted

.visible .entry _Z27shared_bank_conflict_kernelILi1EEvPf(
	.param .u64 .ptr .align 1 _Z27shared_bank_conflict_kernelILi1EEvPf_param_0
)
{
	.reg .pred 	%p<2>;
	.reg .b32 	%r<9>;
	.reg .b32 	%f<67>;
	.reg .b64 	%rd<5>;
	// demoted variable
	.shared .align 4 .b8 _ZZ27shared_bank_conflict_kernelILi1EEvPfE6s_data[32768];
	ld.param.u64 	%rd1, [_Z27shared_bank_conflict_kernelILi1EEvPf_param_0];
	mov.u32 	%r1, %tid.x;
	cvt.rn.f32.u32 	%f1, %r1;
	shl.b32 	%r6, %r1, 2;
	mov.u32 	%r7, _ZZ27shared_bank_conflict_kernelILi1EEvPfE6s_data;
	add.s32 	%r2, %r7, %r6;
	st.volatile.shared.f32 	[%r2], %f1;
	bar.sync 	0;
	mov.b32 	%r8, 0;
$L__BB0_1:
	ld.volatile.shared.f32 	%f2, [%r2];
	add.f32 	%f3, %f2, 0f3C23D70A;
	st.volatile.shared.f32 	[%r2], %f3;
	ld.volatile.shared.f32 	%f4, [%r2];
	add.f32 	%f5, %f4, 0f3C23D70A;
	st.volatile.shared.f32 	[%r2], %f5;
	ld.volatile.shared.f32 	%f6, [%r2];
	add.f32 	%f7, %f6, 0f3C23D70A;
	st.volatile.shared.f32 	[%r2], %f7;
	ld.volatile.shared.f32 	%f8, [%r2];
	add.f32 	%f9, %f8, 0f3C23D70A;
	st.volatile.shared.f32 	[%r2], %f9;
	ld.volatile.shared.f32 	%f10, [%r2];
	add.f32 	%f11, %f10, 0f3C23D70A;
	st.volatile.shared.f32 	[%r2], %f11;
	ld.volatile.shared.f32 	%f12, [%r2];
	add.f32 	%f13, %f12, 0f3C23D70A;
	st.volatile.shared.f32 	[%r2], %f13;
	ld.volatile.shared.f32 	%f14, [%r2];
	add.f32 	%f15, %f14, 0f3C23D70A;
	st.volatile.shared.f32 	[%r2], %f15;
	ld.volatile.shared.f32 	%f16, [%r2];
	add.f32 	%f17, %f16, 0f3C23D70A;
	st.volatile.shared.f32 	[%r2], %f17;
	ld.volatile.shared.f32 	%f18, [%r2];
	add.f32 	%f19, %f18, 0f3C23D70A;
	st.volatile.shared.f32 	[%r2], %f19;
	ld.volatile.shared.f32 	%f20, [%r2];
	add.f32 	%f21, %f20, 0f3C23D70A;
	st.volatile.shared.f32 	[%r2], %f21;
	ld.volatile.shared.f32 	%f22, [%r2];
	add.f32 	%f23, %f22, 0f3C23D70A;
	st.volatile.shared.f32 	[%r2], %f23;
	ld.volatile.shared.f32 	%f24, [%r2];
	add.f32 	%f25, %f24, 0f3C23D70A;
	st.volatile.shared.f32 	[%r2], %f25;
	ld.volatile.shared.f32 	%f26, [%r2];
	add.f32 	%f27, %f26, 0f3C23D70A;
	st.volatile.shared.f32 	[%r2], %f27;
	ld.volatile.shared.f32 	%f28, [%r2];
	add.f32 	%f29, %f28, 0f3C23D70A;
	st.volatile.shared.f32 	[%r2], %f29;
	ld.volatile.shared.f32 	%f30, [%r2];
	add.f32 	%f31, %f30, 0f3C23D70A;
	st.volatile.shared.f32 	[%r2], %f31;
	ld.volatile.shared.f32 	%f32, [%r2];
	add.f32 	%f33, %f32, 0f3C23D70A;
	st.volatile.shared.f32 	[%r2], %f33;
	ld.volatile.shared.f32 	%f34, [%r2];
	add.f32 	%f35, %f34, 0f3C23D70A;
	st.volatile.shared.f32 	[%r2], %f35;
	ld.volatile.shared.f32 	%f36, [%r2];
	add.f32 	%f37, %f36, 0f3C23D70A;
	st.volatile.shared.f32 	[%r2], %f37;
	ld.volatile.shared.f32 	%f38, [%r2];
	add.f32 	%f39, %f38, 0f3C23D70A;
	st.volatile.shared.f32 	[%r2], %f39;
	ld.volatile.shared.f32 	%f40, [%r2];
	add.f32 	%f41, %f40, 0f3C23D70A;
	st.volatile.shared.f32 	[%r2], %f41;
	ld.volatile.shared.f32 	%f42, [%r2];
	add.f32 	%f43, %f42, 0f3C23D70A;
	st.volatile.shared.f32 	[%r2], %f43;
	ld.volatile.shared.f32 	%f44, [%r2];
	add.f32 	%f45, %f44, 0f3C23D70A;
	st.volatile.shared.f32 	[%r2], %f45;
	ld.volatile.shared.f32 	%f46, [%r2];
	add.f32 	%f47, %f46, 0f3C23D70A;
	st.volatile.shared.f32 	[%r2], %f47;
	ld.volatile.shared.f32 	%f48, [%r2];
	add.f32 	%f49, %f48, 0f3C23D70A;
	st.volatile.shared.f32 	[%r2], %f49;
	ld.volatile.shared.f32 	%f50, [%r2];
	add.f32 	%f51, %f50, 0f3C23D70A;
	st.volatile.shared.f32 	[%r2], %f51;
	ld.volatile.shared.f32 	%f52, [%r2];
	add.f32 	%f53, %f52, 0f3C23D70A;
	st.volatile.shared.f32 	[%r2], %f53;
	ld.volatile.shared.f32 	%f54, [%r2];
	add.f32 	%f55, %f54, 0f3C23D70A;
	st.volatile.shared.f32 	[%r2], %f55;
	ld.volatile.shared.f32 	%f56, [%r2];
	add.f32 	%f57, %f56, 0f3C23D70A;
	st.volatile.shared.f32 	[%r2], %f57;
	ld.volatile.shared.f32 	%f58, [%r2];
	add.f32 	%f59, %f58, 0f3C23D70A;
	st.volatile.shared.f32 	[%r2], %f59;
	ld.volatile.shared.f32 	%f60, [%r2];
	add.f32 	%f61, %f60, 0f3C23D70A;
	st.volatile.shared.f32 	[%r2], %f61;
	ld.volatile.shared.f32 	%f62, [%r2];
	add.f32 	%f63, %f62, 0f3C23D70A;
	st.volatile.shared.f32 	[%r2], %f63;
	ld.volatile.shared.f32 	%f64, [%r2];
	add.f32 	%f65, %f64, 0f3C23D70A;
	st.volatile.shared.f32 	[%r2], %f65;
	add.s32 	%r8, %r8, 32;
	setp.ne.s32 	%p1, %r8, 100000;
	@%p1 bra 	$L__BB0_1;
	cvta.to.global.u64 	%rd2, %rd1;
	ld.volatile.shared.f32 	%f66, [%r2];
	mul.wide.u32 	%rd3, %r1, 4;
	add.s64 	%rd4, %rd2, %rd3;
	st.global.f32 	[%rd4], %f66;
	ret;

}
	// .globl	_Z27shared_bank_conflict_kernelILi32EEvPf
.visible .entry _Z27shared_bank_conflict_kernelILi32EEvPf(
	.param .u64 .ptr .align 1 _Z27shared_bank_conflict_kernelILi32EEvPf_param_0
)
{
	.reg .pred 	%p<2>;
	.reg .b32 	%r<10>;
	.reg .b32 	%f<67>;
	.reg .b64 	%rd<5>;
	// demoted variable
	.shared .align 4 .b8 _ZZ27shared_bank_conflict_kernelILi32EEvPfE6s_data[32768];
	ld.param.u64 	%rd1, [_Z27shared_bank_conflict_kernelILi32EEvPf_param_0];
	mov.u32 	%r1, %tid.x;
	shl.b32 	%r6, %r1, 5;
	cvt.rn.f32.u32 	%f1, %r6;
	shl.b32 	%r7, %r1, 7;
	mov.u32 	%r8, _ZZ27shared_bank_conflict_kernelILi32EEvPfE6s_data;
	add.s32 	%r2, %r8, %r7;
	st.volatile.shared.f32 	[%r2], %f1;
	bar.sync 	0;
	mov.b32 	%r9, 0;
$L__BB1_1:
	ld.volatile.shared.f32 	%f2, [%r2];
	add.f32 	%f3, %f2, 0f3C23D70A;
	st.volatile.shared.f32 	[%r2], %f3;
	ld.volatile.shared.f32 	%f4, [%r2];
	add.f32 	%f5, %f4, 0f3C23D70A;
	st.volatile.shared.f32 	[%r2], %f5;
	ld.volatile.shared.f32 	%f6, [%r2];
	add.f32 	%f7, %f6, 0f3C23D70A;
	st.volatile.shared.f32 	[%r2], %f7;
	ld.volatile.shared.f32 	%f8, [%r2];
	add.f32 	%f9, %f8, 0f3C23D70A;
	st.volatile.shared.f32 	[%r2], %f9;
	ld.volatile.shared.f32 	%f10, [%r2];
	add.f32 	%f11, %f10, 0f3C23D70A;
	st.volatile.shared.f32 	[%r2], %f11;
	ld.volatile.shared.f32 	%f12, [%r2];
	add.f32 	%f13, %f12, 0f3C23D70A;
	st.volatile.shared.f32 	[%r2], %f13;
	ld.volatile.shared.f32 	%f14, [%r2];
	add.f32 	%f15, %f14, 0f3C23D70A;
	st.volatile.shared.f32 	[%r2], %f15;
	ld.volatile.shared.f32 	%f16, [%r2];
	add.f32 	%f17, %f16, 0f3C23D70A;
	st.volatile.shared.f32 	[%r2], %f17;
	ld.volatile.shared.f32 	%f18, [%r2];
	add.f32 	%f19, %f18, 0f3C23D70A;
	st.volatile.shared.f32 	[%r2], %f19;
	ld.volatile.shared.f32 	%f20, [%r2];
	add.f32 	%f21, %f20, 0f3C23D70A;
	st.volatile.shared.f32 	[%r2], %f21;
	ld.volatile.shared.f32 	%f22, [%r2];
	add.f32 	%f23, %f22, 0f3C23D70A;
	st.volatile.shared.f32 	[%r2], %f23;
	ld.volatile.shared.f32 	%f24, [%r2];
	add.f32 	%f25, %f24, 0f3C23D70A;
	st.volatile.shared.f32 	[%r2], %f25;
	ld.volatile.shared.f32 	%f26, [%r2];
	add.f32 	%f27, %f26, 0f3C23D70A;
	st.volatile.shared.f32 	[%r2], %f27;
	ld.volatile.shared.f32 	%f28, [%r2];
	add.f32 	%f29, %f28, 0f3C23D70A;
	st.volatile.shared.f32 	[%r2], %f29;
	ld.volatile.shared.f32 	%f30, [%r2];
	add.f32 	%f31, %f30, 0f3C23D70A;
	st.volatile.shared.f32 	[%r2], %f31;
	ld.volatile.shared.f32 	%f32, [%r2];
	add.f32 	%f33, %f32, 0f3C23D70A;
	st.volatile.shared.f32 	[%r2], %f33;
	ld.volatile.shared.f32 	%f34, [%r2];
	add.f32 	%f35, %f34, 0f3C23D70A;
	st.volatile.shared.f32 	[%r2], %f35;
	ld.volatile.shared.f32 	%f36, [%r2];
	add.f32 	%f37, %f36, 0f3C23D70A;
	st.volatile.shared.f32 	[%r2], %f37;
	ld.volatile.shared.f32 	%f38, [%r2];
	add.f32 	%f39, %f38, 0f3C23D70A;
	st.volatile.shared.f32 	[%r2], %f39;
	ld.volatile.shared.f32 	%f40, [%r2];
	add.f32 	%f41, %f40, 0f3C23D70A;
	st.volatile.shared.f32 	[%r2], %f41;
	ld.volatile.shared.f32 	%f42, [%r2];
	add.f32 	%f43, %f42, 0f3C23D70A;
	st.volatile.shared.f32 	[%r2], %f43;
	ld.volatile.shared.f32 	%f44, [%r2];
	add.f32 	%f45, %f44, 0f3C23D70A;
	st.volatile.shared.f32 	[%r2], %f45;
	ld.volatile.shared.f32 	%f46, [%r2];
	add.f32 	%f47, %f46, 0f3C23D70A;
	st.volatile.shared.f32 	[%r2], %f47;
	ld.volatile.shared.f32 	%f48, [%r2];
	add.f32 	%f49, %f48, 0f3C23D70A;
	st.volatile.shared.f32 	[%r2], %f49;
	ld.volatile.shared.f32 	%f50, [%r2];
	add.f32 	%f51, %f50, 0f3C23D70A;
	st.volatile.shared.f32 	[%r2], %f51;
	ld.volatile.shared.f32 	%f52, [%r2];
	add.f32 	%f53, %f52, 0f3C23D70A;
	st.volatile.shared.f32 	[%r2], %f53;
	ld.volatile.shared.f32 	%f54, [%r2];
	add.f32 	%f55, %f54, 0f3C23D70A;
	st.volatile.shared.f32 	[%r2], %f55;
	ld.volatile.shared.f32 	%f56, [%r2];
	add.f32 	%f57, %f56, 0f3C23D70A;
	st.volatile.shared.f32 	[%r2], %f57;
	ld.volatile.shared.f32 	%f58, [%r2];
	add.f32 	%f59, %f58, 0f3C23D70A;
	st.volatile.shared.f32 	[%r2], %f59;
	ld.volatile.shared.f32 	%f60, [%r2];
	add.f32 	%f61, %f60, 0f3C23D70A;
	st.volatile.shared.f32 	[%r2], %f61;
	ld.volatile.shared.f32 	%f62, [%r2];
	add.f32 	%f63, %f62, 0f3C23D70A;
	st.volatile.shared.f32 	[%r2], %f63;
	ld.volatile.shared.f32 	%f64, [%r2];
	add.f32 	%f65, %f64, 0f3C23D70A;
	st.volatile.shared.f32 	[%r2], %f65;
	add.s32 	%r9, %r9, 32;
	setp.ne.s32 	%p1, %r9, 100000;
	@%p1 bra 	$L__BB1_1;
	cvta.to.global.u64 	%rd2, %rd1;
	ld.volatile.shared.f32 	%f66, [%r2];
	mul.wide.u32 	%rd3, %r1, 4;
	add.s64 	%rd4, %rd2, %rd3;
	st.global.f32 	[%rd4], %f66;
	ret;

}


// ===== COMPILED SASS (sm_100) =====

	.target	sm_100

	.elftype	@"ET_EXEC"


//--------------------- .note.nv.tkinfo           --------------------------
	.section	.note.nv.tkinfo,"",@"SHT_NOTE"
	.sectionflags	@"SHF_NOTE_NV_TKINFO"
	.tkinfo
        /*0018*/ 	.word	0x00000002
        /*0030*/ 	.string	""
        /*0030*/ 	.string	"ptxas"
        /*0030*/ 	.string	"Cuda compilation tools, release 13.0, V13.0.88"
        /*0030*/ 	.string	"Build cuda_13.0.r13.0/compiler.36424714_0"
        /*0030*/ 	.string	"-arch sm_100 -m 64 "



//--------------------- .note.nv.cuinfo           --------------------------
	.section	.note.nv.cuinfo,"",@"SHT_NOTE"
	.sectionflags	@"SHF_NOTE_NV_CUINFO"
        /*0018*/ 	.short	0x0002
        /*001a*/ 	.short	0x0064
        /*001c*/ 	.short	0x0082
	.zero		2


//--------------------- .nv.info                  --------------------------
	.section	.nv.info,"",@"SHT_CUDA_INFO"
	.align	4


	//----- nvinfo : EIATTR_REGCOUNT
	.align		4
        /*0000*/ 	.byte	0x04, 0x2f
        /*0002*/ 	.short	(.L_1 - .L_0)
	.align		4
.L_0:
        /*0004*/ 	.word	index@(_Z27shared_bank_conflict_kernelILi1EEvPf)
        /*0008*/ 	.word	0x0000000c


	//----- nvinfo : EIATTR_FRAME_SIZE
	.align		4
.L_1:
        /*000c*/ 	.byte	0x04, 0x11
        /*000e*/ 	.short	(.L_3 - .L_2)
	.align		4
.L_2:
        /*0010*/ 	.word	index@(_Z27shared_bank_conflict_kernelILi1EEvPf)
        /*0014*/ 	.word	0x00000000


	//----- nvinfo : EIATTR_REGCOUNT
	.align		4
.L_3:
        /*0018*/ 	.byte	0x04, 0x2f
        /*001a*/ 	.short	(.L_5 - .L_4)
	.align		4
.L_4:
        /*001c*/ 	.word	index@(_Z27shared_bank_conflict_kernelILi32EEvPf)
        /*0020*/ 	.word	0x0000000c


	//----- nvinfo : EIATTR_FRAME_SIZE
	.align		4
.L_5:
        /*0024*/ 	.byte	0x04, 0x11
        /*0026*/ 	.short	(.L_7 - .L_6)
	.align		4
.L_6:
        /*0028*/ 	.word	index@(_Z27shared_bank_conflict_kernelILi32EEvPf)
        /*002c*/ 	.word	0x00000000


	//----- nvinfo : EIATTR_MIN_STACK_SIZE
	.align		4
.L_7:
        /*0030*/ 	.byte	0x04, 0x12
        /*0032*/ 	.short	(.L_9 - .L_8)
	.align		4
.L_8:
        /*0034*/ 	.word	index@(_Z27shared_bank_conflict_kernelILi32EEvPf)
        /*0038*/ 	.word	0x00000000


	//----- nvinfo : EIATTR_MIN_STACK_SIZE
	.align		4
.L_9:
        /*003c*/ 	.byte	0x04, 0x12
        /*003e*/ 	.short	(.L_11 - .L_10)
	.align		4
.L_10:
        /*0040*/ 	.word	index@(_Z27shared_bank_conflict_kernelILi1EEvPf)
        /*0044*/ 	.word	0x00000000
.L_11:


//--------------------- .nv.compat                --------------------------
	.section	.nv.compat,"",@"SHT_CUDA_COMPAT_INFO"
	.align	4
        /*0000*/ 	.byte	0x02, 0x09, 0x00, 0x00, 0x02, 0x02, 0x01, 0x00, 0x02, 0x05, 0x05, 0x00, 0x03, 0x07, 0x01, 0x01
        /*0010*/ 	.byte	0x02, 0x03, 0x00, 0x00, 0x02, 0x06, 0x01, 0x00, 0x04, 0x0b, 0x08, 0x00, 0x09, 0x00, 0x00, 0x00
        /*0020*/ 	.byte	0x00, 0x00, 0x00, 0x00


//--------------------- .nv.info._Z27shared_bank_conflict_kernelILi32EEvPf --------------------------
	.section	.nv.info._Z27shared_bank_conflict_kernelILi32EEvPf,"",@"SHT_CUDA_INFO"
	.sectionflags	@""
	.align	4


	//----- nvinfo : EIATTR_CUDA_API_VERSION
	.align		4
        /*0000*/ 	.byte	0x04, 0x37
        /*0002*/ 	.short	(.L_13 - .L_12)
.L_12:
        /*0004*/ 	.word	0x00000082


	//----- nvinfo : EIATTR_KPARAM_INFO
	.align		4
.L_13:
        /*0008*/ 	.byte	0x04, 0x17
        /*000a*/ 	.short	(.L_15 - .L_14)
.L_14:
        /*000c*/ 	.word	0x00000000
        /*0010*/ 	.short	0x0000
        /*0012*/ 	.short	0x0000
        /*0014*/ 	.byte	0x00, 0xf5, 0x21, 0x00


	//----- nvinfo : EIATTR_SPARSE_MMA_MASK
	.align		4
.L_15:
        /*0018*/ 	.byte	0x03, 0x50
        /*001a*/ 	.short	0x0000


	//----- nvinfo : EIATTR_MAXREG_COUNT
	.align		4
        /*001c*/ 	.byte	0x03, 0x1b
        /*001e*/ 	.short	0x00ff


	//----- nvinfo : EIATTR_NUM_BARRIERS
	.align		4
        /*0020*/ 	.byte	0x02, 0x4c
        /*0022*/ 	.byte	0x01
	.zero		1


	//----- nvinfo : EIATTR_MERCURY_ISA_VERSION
	.align		4
        /*0024*/ 	.byte	0x03, 0x5f
        /*0026*/ 	.short	0x0101


	//----- nvinfo : EIATTR_VRC_CTA_INIT_COUNT
	.align		4
        /*0028*/ 	.byte	0x02, 0x4a
	.zero		1
	.zero		1


	//----- nvinfo : EIATTR_EXIT_INSTR_OFFSETS
	.align		4
        /*002c*/ 	.byte	0x04, 0x1c
        /*002e*/ 	.short	(.L_17 - .L_16)


	//   ....[0]....
.L_16:
        /*0030*/ 	.word	0x00000730


	//----- nvinfo : EIATTR_CBANK_PARAM_SIZE
	.align		4
.L_17:
        /*0034*/ 	.byte	0x03, 0x19
        /*0036*/ 	.short	0x0008


	//----- nvinfo : EIATTR_PARAM_CBANK
	.align		4
        /*0038*/ 	.byte	0x04, 0x0a
        /*003a*/ 	.short	(.L_19 - .L_18)
	.align		4
.L_18:
        /*003c*/ 	.word	index@(.nv.constant0._Z27shared_bank_conflict_kernelILi32EEvPf)
        /*0040*/ 	.short	0x0380
        /*0042*/ 	.short	0x0008


	//----- nvinfo : EIATTR_SW_WAR
	.align		4
.L_19:
        /*0044*/ 	.byte	0x04, 0x36
        /*0046*/ 	.short	(.L_21 - .L_20)
.L_20:
        /*0048*/ 	.word	0x00000008
.L_21:


//--------------------- .nv.info._Z27shared_bank_conflict_kernelILi1EEvPf --------------------------
	.section	.nv.info._Z27shared_bank_conflict_kernelILi1EEvPf,"",@"SHT_CUDA_INFO"
	.sectionflags	@""
	.align	4


	//----- nvinfo : EIATTR_CUDA_API_VERSION
	.align		4
        /*0000*/ 	.byte	0x04, 0x37
        /*0002*/ 	.short	(.L_23 - .L_22)
.L_22:
        /*0004*/ 	.word	0x00000082


	//----- nvinfo : EIATTR_KPARAM_INFO
	.align		4
.L_23:
        /*0008*/ 	.byte	0x04, 0x17
        /*000a*/ 	.short	(.L_25 - .L_24)
.L_24:
        /*000c*/ 	.word	0x00000000
        /*0010*/ 	.short	0x0000
        /*0012*/ 	.short	0x0000
        /*0014*/ 	.byte	0x00, 0xf5, 0x21, 0x00


	//----- nvinfo : EIATTR_SPARSE_MMA_MASK
	.align		4
.L_25:
        /*0018*/ 	.byte	0x03, 0x50
        /*001a*/ 	.short	0x0000


	//----- nvinfo : EIATTR_MAXREG_COUNT
	.align		4
        /*001c*/ 	.byte	0x03, 0x1b
        /*001e*/ 	.short	0x00ff


	//----- nvinfo : EIATTR_NUM_BARRIERS
	.align		4
        /*0020*/ 	.byte	0x02, 0x4c
        /*0022*/ 	.byte	0x01
	.zero		1


	//----- nvinfo : EIATTR_MERCURY_ISA_VERSION
	.align		4
        /*0024*/ 	.byte	0x03, 0x5f
        /*0026*/ 	.short	0x0101


	//----- nvinfo : EIATTR_VRC_CTA_INIT_COUNT
	.align		4
        /*0028*/ 	.byte	0x02, 0x4a
	.zero		1
	.zero		1


	//----- nvinfo : EIATTR_EXIT_INSTR_OFFSETS
	.align		4
        /*002c*/ 	.byte	0x04, 0x1c
        /*002e*/ 	.short	(.L_27 - .L_26)


	//   ....[0]....
.L_26:
        /*0030*/ 	.word	0x00000720


	//----- nvinfo : EIATTR_CBANK_PARAM_SIZE
	.align		4
.L_27:
        /*0034*/ 	.byte	0x03, 0x19
        /*0036*/ 	.short	0x0008


	//----- nvinfo : EIATTR_PARAM_CBANK
	.align		4
        /*0038*/ 	.byte	0x04, 0x0a
        /*003a*/ 	.short	(.L_29 - .L_28)
	.align		4
.L_28:
        /*003c*/ 	.word	index@(.nv.constant0._Z27shared_bank_conflict_kernelILi1EEvPf)
        /*0040*/ 	.short	0x0380
        /*0042*/ 	.short	0x0008


	//----- nvinfo : EIATTR_SW_WAR
	.align		4
.L_29:
        /*0044*/ 	.byte	0x04, 0x36
        /*0046*/ 	.short	(.L_31 - .L_30)
.L_30:
        /*0048*/ 	.word	0x00000008
.L_31:


//--------------------- .nv.callgraph             --------------------------
	.section	.nv.callgraph,"",@"SHT_CUDA_CALLGRAPH"
	.align	4
	.sectionentsize	8
	.align		4
        /*0000*/ 	.word	0x00000000
	.align		4
        /*0004*/ 	.word	0xffffffff
	.align		4
        /*0008*/ 	.word	0x00000000
	.align		4
        /*000c*/ 	.word	0xfffffffe
	.align		4
        /*0010*/ 	.word	0x00000000
	.align		4
        /*0014*/ 	.word	0xfffffffd
	.align		4
        /*0018*/ 	.word	0x00000000
	.align		4
        /*001c*/ 	.word	0xfffffffc


//--------------------- .text._Z27shared_bank_conflict_kernelILi32EEvPf --------------------------
	.section	.text._Z27shared_bank_conflict_kernelILi32EEvPf,"ax",@progbits
	.align	128
        .global         _Z27shared_bank_conflict_kernelILi32EEvPf
        .type           _Z27shared_bank_conflict_kernelILi32EEvPf,@function
        .size           _Z27shared_bank_conflict_kernelILi32EEvPf,(.L_x_4 - _Z27shared_bank_conflict_kernelILi32EEvPf)
        .other          _Z27shared_bank_conflict_kernelILi32EEvPf,@"STO_CUDA_ENTRY STV_DEFAULT"
_Z27shared_bank_conflict_kernelILi32EEvPf:
.text._Z27shared_bank_conflict_kernelILi32EEvPf:
[----:B------:R-:W-:Y:S01]  /*0000*/  LDC R1, c[0x0][0x37c] ;  /* 0x0000df00ff017b82 */ /* 0x000fe20000000800 */
[----:B------:R-:W0:Y:S07]  /*0010*/  S2R R0, SR_TID.X ;  /* 0x0000000000007919 */ /* 0x000e2e0000002100 */
[----:B------:R-:W1:Y:S01]  /*0020*/  S2UR UR5, SR_CgaCtaId ;  /* 0x00000000000579c3 */ /* 0x000e620000008800 */
[----:B------:R-:W-:Y:S01]  /*0030*/  UMOV UR4, 0x400 ;  /* 0x0000040000047882 */ /* 0x000fe20000000000 */
[----:B------:R-:W2:Y:S01]  /*0040*/  LDCU.64 UR6, c[0x0][0x358] ;  /* 0x00006b00ff0677ac */ /* 0x000ea20008000a00 */
[----:B-1----:R-:W-:Y:S01]  /*0050*/  ULEA UR4, UR5, UR4, 0x18 ;  /* 0x0000000405047291 */ /* 0x002fe2000f8ec0ff */
[----:B0-----:R-:W-:-:S04]  /*0060*/  SHF.L.U32 R2, R0, 0x5, RZ ;  /* 0x0000000500027819 */ /* 0x001fc800000006ff */
[----:B------:R-:W-:Y:S02]  /*0070*/  I2FP.F32.U32 R3, R2 ;  /* 0x0000000200037245 */ /* 0x000fe40000201000 */
[----:B------:R-:W-:Y:S01]  /*0080*/  LEA R2, R0, UR4, 0x7 ;  /* 0x0000000400027c11 */ /* 0x000fe2000f8e38ff */
[----:B------:R-:W-:-:S04]  /*0090*/  UMOV UR4, URZ ;  /* 0x000000ff00047c82 */ /* 0x000fc80008000000 */
[----:B------:R0:W-:Y:S01]  /*00a0*/  STS [R2], R3 ;  /* 0x0000000302007388 */ /* 0x0001e20000000800 */
[----:B--2---:R-:W-:Y:S06]  /*00b0*/  BAR.SYNC.DEFER_BLOCKING 0x0 ;  /* 0x0000000000007b1d */ /* 0x004fec0000010000 */
.L_x_0:
[----:B0-----:R-:W0:Y:S01]  /*00c0*/  LDS R3, [R2] ;  /* 0x0000000002037984 */ /* 0x001e220000000800 */
[----:B------:R-:W-:-:S04]  /*00d0*/  UIADD3 UR4, UPT, UPT, UR4, 0x20, URZ ;  /* 0x0000002004047890 */ /* 0x000fc8000fffe0ff */
[----:B------:R-:W-:Y:S01]  /*00e0*/  UISETP.NE.AND UP0, UPT, UR4, 0x186a0, UPT ;  /* 0x000186a00400788c */ /* 0x000fe2000bf05270 */
[----:B0-----:R-:W-:-:S05]  /*00f0*/  FADD R3, R3, 0.0099999997764825820923 ;  /* 0x3c23d70a03037421 */ /* 0x001fca0000000000 */
[----:B------:R-:W-:Y:S04]  /*0100*/  STS [R2], R3 ;  /* 0x0000000302007388 */ /* 0x000fe80000000800 */
[----:B------:R-:W0:Y:S02]  /*0110*/  LDS R4, [R2] ;  /* 0x0000000002047984 */ /* 0x000e240000000800 */
[----:B0-----:R-:W-:-:S05]  /*0120*/  FADD R5, R4, 0.0099999997764825820923 ;  /* 0x3c23d70a04057421 */ /* 0x001fca0000000000 */
[----:B------:R-:W-:Y:S04]  /*0130*/  STS [R2], R5 ;  /* 0x0000000502007388 */ /* 0x000fe80000000800 */
[----:B------:R-:W0:Y:S02]  /*0140*/  LDS R4, [R2] ;  /* 0x0000000002047984 */ /* 0x000e240000000800 */
[----:B0-----:R-:W-:-:S05]  /*0150*/  FADD R7, R4, 0.0099999997764825820923 ;  /* 0x3c23d70a04077421 */ /* 0x001fca0000000000 */
[----:B------:R-:W-:Y:S04]  /*0160*/  STS [R2], R7 ;  /* 0x0000000702007388 */ /* 0x000fe80000000800 */
[----:B------:R-:W0:Y:S02]  /*0170*/  LDS R4, [R2] ;  /* 0x0000000002047984 */ /* 0x000e240000000800 */
[----:B01----:R-:W-:-:S05]  /*0180*/  FADD R9, R4, 0.0099999997764825820923 ;  /* 0x3c23d70a04097421 */ /* 0x003fca0000000000 */
        /* <DEDUP_REMOVED lines=84> */
[----:B------:R1:W-:Y:S01]  /*06d0*/  STS [R2], R9 ;  /* 0x0000000902007388 */ /* 0x0003e20000000800 */
[----:B------:R-:W-:Y:S05]  /*06e0*/  BRA.U UP0, `(.L_x_0) ;  /* 0xfffffff900747547 */ /* 0x000fea000b83ffff */
[----:B------:R-:W0:Y:S01]  /*06f0*/  LDS R3, [R2] ;  /* 0x0000000002037984 */ /* 0x000e220000000800 */
[----:B------:R-:W2:Y:S02]  /*0700*/  LDC.64 R4, c[0x0][0x380] ;  /* 0x0000e000ff047b82 */ /* 0x000ea40000000a00 */
[----:B--2---:R-:W-:-:S05]  /*0710*/  IMAD.WIDE.U32 R4, R0, 0x4, R4 ;  /* 0x0000000400047825 */ /* 0x004fca00078e0004 */
[----:B0-----:R-:W-:Y:S01]  /*0720*/  STG.E desc[UR6][R4.64], R3 ;  /* 0x0000000304007986 */ /* 0x001fe2000c101906 */
[----:B------:R-:W-:Y:S05]  /*0730*/  EXIT ;  /* 0x000000000000794d */ /* 0x000fea0003800000 */
.L_x_1:
[----:B------:R-:W-:-:S00]  /*0740*/  BRA `(.L_x_1) ;  /* 0xfffffffc00fc7947 */ /* 0x000fc0000383ffff */
[----:B------:R-:W-:-:S00]  /*0750*/  NOP ;  /* 0x0000000000007918 */ /* 0x000fc00000000000 */
        /* <DEDUP_REMOVED lines=10> */
.L_x_4:


//--------------------- .text._Z27shared_bank_conflict_kernelILi1EEvPf --------------------------
	.section	.text._Z27shared_bank_conflict_kernelILi1EEvPf,"ax",@progbits
	.align	128
        .global         _Z27shared_bank_conflict_kernelILi1EEvPf
        .type           _Z27shared_bank_conflict_kernelILi1EEvPf,@function
        .size           _Z27shared_bank_conflict_kernelILi1EEvPf,(.L_x_5 - _Z27shared_bank_conflict_kernelILi1EEvPf)
        .other          _Z27shared_bank_conflict_kernelILi1EEvPf,@"STO_CUDA_ENTRY STV_DEFAULT"
_Z27shared_bank_conflict_kernelILi1EEvPf:
.text._Z27shared_bank_conflict_kernelILi1EEvPf:
[----:B------:R-:W-:Y:S01]  /*0000*/  LDC R1, c[0x0][0x37c] ;  /* 0x0000df00ff017b82 */ /* 0x000fe20000000800 */
[----:B------:R-:W0:Y:S07]  /*0010*/  S2R R0, SR_TID.X ;  /* 0x0000000000007919 */ /* 0x000e2e0000002100 */
[----:B------:R-:W1:Y:S01]  /*0020*/  S2UR UR5, SR_CgaCtaId ;  /* 0x00000000000579c3 */ /* 0x000e620000008800 */
[----:B------:R-:W-:Y:S01]  /*0030*/  UMOV UR4, 0x400 ;  /* 0x0000040000047882 */ /* 0x000fe20000000000 */
[----:B------:R-:W2:Y:S01]  /*0040*/  LDCU.64 UR6, c[0x0][0x358] ;  /* 0x00006b00ff0677ac */ /* 0x000ea20008000a00 */
[----:B-1----:R-:W-:Y:S01]  /*0050*/  ULEA UR4, UR5, UR4, 0x18 ;  /* 0x0000000405047291 */ /* 0x002fe2000f8ec0ff */
[----:B0-----:R-:W-:-:S05]  /*0060*/  I2FP.F32.U32 R3, R0 ;  /* 0x0000000000037245 */ /* 0x001fca0000201000 */
[----:B------:R-:W-:Y:S01]  /*0070*/  LEA R2, R0, UR4, 0x2 ;  /* 0x0000000400027c11 */ /* 0x000fe2000f8e10ff */
[----:B------:R-:W-:-:S04]  /*0080*/  UMOV UR4, URZ ;  /* 0x000000ff00047c82 */ /* 0x000fc80008000000 */
[----:B------:R0:W-:Y:S01]  /*0090*/  STS [R2], R3 ;  /* 0x0000000302007388 */ /* 0x0001e20000000800 */
[----:B--2---:R-:W-:Y:S06]  /*00a0*/  BAR.SYNC.DEFER_BLOCKING 0x0 ;  /* 0x0000000000007b1d */ /* 0x004fec0000010000 */
.L_x_2:
        /* <DEDUP_REMOVED lines=104> */
.L_x_3:
        /* <DEDUP_REMOVED lines=13> */
.L_x_5:


//--------------------- .nv.shared._Z27shared_bank_conflict_kernelILi32EEvPf --------------------------
	.section	.nv.shared._Z27shared_bank_conflict_kernelILi32EEvPf,"aw",@nobits
	.sectionflags	@""
	.align	4
.nv.shared._Z27shared_bank_conflict_kernelILi32EEvPf:
	.zero		33792


//--------------------- .nv.shared.reserved.0     --------------------------
	.section	.nv.shared.reserved.0,"aw",@nobits
	.weak		__nv_reservedSMEM_offset_0_alias
	.size		__nv_reservedSMEM_offset_0_alias, 0, 64
	.other		__nv_reservedSMEM_offset_0_alias,@"STO_CUDA_RESERVED_SHARED STV_DEFAULT"
__nv_reservedSMEM_offset_0_alias:
	.zero		0
	.zero		64


//--------------------- .nv.shared._Z27shared_bank_conflict_kernelILi1EEvPf --------------------------
	.section	.nv.shared._Z27shared_bank_conflict_kernelILi1EEvPf,"aw",@nobits
	.sectionflags	@""
	.align	4
.nv.shared._Z27shared_bank_conflict_kernelILi1EEvPf:
	.zero		33792


//--------------------- .nv.constant0._Z27shared_bank_conflict_kernelILi32EEvPf --------------------------
	.section	.nv.constant0._Z27shared_bank_conflict_kernelILi32EEvPf,"a",@progbits
	.sectionflags	@""
	.align	4
.nv.constant0._Z27shared_bank_conflict_kernelILi32EEvPf:
	.zero		904


//--------------------- .nv.constant0._Z27shared_bank_conflict_kernelILi1EEvPf --------------------------
	.section	.nv.constant0._Z27shared_bank_conflict_kernelILi1EEvPf,"a",@progbits
	.sectionflags	@""
	.align	4
.nv.constant0._Z27shared_bank_conflict_kernelILi1EEvPf:
	.zero		904


//--------------------- SYMBOLS --------------------------

	.type		.nv.reservedSmem.offset0,@object
	.size		.nv.reservedSmem.offset0,0x4
	.type		.nv.reservedSmem.cap,@object
	.size		.nv.reservedSmem.cap,0x4
